//
// Generated by NVIDIA NVVM Compiler
//
// Compiler Build ID: CL-36424714
// Cuda compilation tools, release 13.0, V13.0.88
// Based on NVVM 20.0.0
//

.version 9.0
.target sm_100
.address_size 64

	// .globl	_Z5divmvPfS_ii

.visible .entry _Z5divmvPfS_ii(
	.param .u64 .ptr .align 1 _Z5divmvPfS_ii_param_0,
	.param .u64 .ptr .align 1 _Z5divmvPfS_ii_param_1,
	.param .u32 _Z5divmvPfS_ii_param_2,
	.param .u32 _Z5divmvPfS_ii_param_3
)
{
	.reg .pred 	%p<3>;
	.reg .b32 	%r<7>;
	.reg .b32 	%f<4>;
	.reg .b64 	%rd<9>;

	ld.param.u64 	%rd1, [_Z5divmvPfS_ii_param_0];
	ld.param.u64 	%rd2, [_Z5divmvPfS_ii_param_1];
	ld.param.u32 	%r3, [_Z5divmvPfS_ii_param_2];
	ld.param.u32 	%r4, [_Z5divmvPfS_ii_param_3];
	mov.u32 	%r5, %tid.x;
	mov.u32 	%r1, %ctaid.x;
	mad.lo.s32 	%r2, %r3, %r5, %r1;
	mul.lo.s32 	%r6, %r4, %r3;
	setp.ge.s32 	%p1, %r2, %r6;
	@%p1 bra 	$L__BB0_3;
	cvta.to.global.u64 	%rd3, %rd2;
	mul.wide.u32 	%rd4, %r1, 4;
	add.s64 	%rd5, %rd3, %rd4;
	ld.global.f32 	%f1, [%rd5];
	setp.eq.f32 	%p2, %f1, 0f00000000;
	@%p2 bra 	$L__BB0_3;
	cvta.to.global.u64 	%rd6, %rd1;
	mul.wide.s32 	%rd7, %r2, 4;
	add.s64 	%rd8, %rd6, %rd7;
	ld.global.f32 	%f2, [%rd8];
	div.rn.f32 	%f3, %f2, %f1;
	st.global.f32 	[%rd8], %f3;
$L__BB0_3:
	ret;

}


// ===== COMPILED SASS (sm_100) =====

	.target	sm_100

	.elftype	@"ET_EXEC"


//--------------------- .note.nv.tkinfo           --------------------------
	.section	.note.nv.tkinfo,"",@"SHT_NOTE"
	.sectionflags	@"SHF_NOTE_NV_TKINFO"
	.tkinfo
        /*0018*/ 	.word	0x00000002
        /*0030*/ 	.string	""
        /*0030*/ 	.string	"ptxas"
        /*0030*/ 	.string	"Cuda compilation tools, release 13.0, V13.0.88"
        /*0030*/ 	.string	"Build cuda_13.0.r13.0/compiler.36424714_0"
        /*0030*/ 	.string	"-arch sm_100 -m 64 "



//--------------------- .note.nv.cuinfo           --------------------------
	.section	.note.nv.cuinfo,"",@"SHT_NOTE"
	.sectionflags	@"SHF_NOTE_NV_CUINFO"
        /*0018*/ 	.short	0x0002
        /*001a*/ 	.short	0x0064
        /*001c*/ 	.short	0x0082
	.zero		2


//--------------------- .nv.info                  --------------------------
	.section	.nv.info,"",@"SHT_CUDA_INFO"
	.align	4


	//----- nvinfo : EIATTR_REGCOUNT
	.align		4
        /*0000*/ 	.byte	0x04, 0x2f
        /*0002*/ 	.short	(.L_1 - .L_0)
	.align		4
.L_0:
        /*0004*/ 	.word	index@(_Z5divmvPfS_ii)
        /*0008*/ 	.word	0x00000010


	//----- nvinfo : EIATTR_FRAME_SIZE
	.align		4
.L_1:
        /*000c*/ 	.byte	0x04, 0x11
        /*000e*/ 	.short	(.L_3 - .L_2)
	.align		4
.L_2:
        /*0010*/ 	.word	index@($__internal_0_$__cuda_sm3x_div_rn_noftz_f32_slowpath)
        /*0014*/ 	.word	0x00000000


	//----- nvinfo : EIATTR_FRAME_SIZE
	.align		4
.L_3:
        /*0018*/ 	.byte	0x04, 0x11
        /*001a*/ 	.short	(.L_5 - .L_4)
	.align		4
.L_4:
        /*001c*/ 	.word	index@(_Z5divmvPfS_ii)
        /*0020*/ 	.word	0x00000000


	//----- nvinfo : EIATTR_MIN_STACK_SIZE
	.align		4
.L_5:
        /*0024*/ 	.byte	0x04, 0x12
        /*0026*/ 	.short	(.L_7 - .L_6)
	.align		4
.L_6:
        /*0028*/ 	.word	index@(_Z5divmvPfS_ii)
        /*002c*/ 	.word	0x00000000
.L_7:


//--------------------- .nv.compat                --------------------------
	.section	.nv.compat,"",@"SHT_CUDA_COMPAT_INFO"
	.align	4
        /*0000*/ 	.byte	0x02, 0x09, 0x00, 0x00, 0x02, 0x02, 0x01, 0x00, 0x02, 0x05, 0x05, 0x00, 0x03, 0x07, 0x01, 0x01
        /*0010*/ 	.byte	0x02, 0x03, 0x00, 0x00, 0x02, 0x06, 0x01, 0x00, 0x04, 0x0b, 0x08, 0x00, 0x01, 0x00, 0x00, 0x00
        /*0020*/ 	.byte	0x00, 0x00, 0x00, 0x00


//--------------------- .nv.info._Z5divmvPfS_ii   --------------------------
	.section	.nv.info._Z5divmvPfS_ii,"",@"SHT_CUDA_INFO"
	.sectionflags	@""
	.align	4


	//----- nvinfo : EIATTR_CUDA_API_VERSION
	.align		4
        /*0000*/ 	.byte	0x04, 0x37
        /*0002*/ 	.short	(.L_9 - .L_8)
.L_8:
        /*0004*/ 	.word	0x00000082


	//----- nvinfo : EIATTR_KPARAM_INFO
	.align		4
.L_9:
        /*0008*/ 	.byte	0x04, 0x17
        /*000a*/ 	.short	(.L_11 - .L_10)
.L_10:
        /*000c*/ 	.word	0x00000000
        /*0010*/ 	.short	0x0003
        /*0012*/ 	.short	0x0014
        /*0014*/ 	.byte	0x00, 0xf0, 0x11, 0x00


	//----- nvinfo : EIATTR_KPARAM_INFO
	.align		4
.L_11:
        /*0018*/ 	.byte	0x04, 0x17
        /*001a*/ 	.short	(.L_13 - .L_12)
.L_12:
        /*001c*/ 	.word	0x00000000
        /*0020*/ 	.short	0x0002
        /*0022*/ 	.short	0x0010
        /*0024*/ 	.byte	0x00, 0xf0, 0x11, 0x00


	//----- nvinfo : EIATTR_KPARAM_INFO
	.align		4
.L_13:
        /*0028*/ 	.byte	0x04, 0x17
        /*002a*/ 	.short	(.L_15 - .L_14)
.L_14:
        /*002c*/ 	.word	0x00000000
        /*0030*/ 	.short	0x0001
        /*0032*/ 	.short	0x0008
        /*0034*/ 	.byte	0x00, 0xf5, 0x21, 0x00


	//----- nvinfo : EIATTR_KPARAM_INFO
	.align		4
.L_15:
        /*0038*/ 	.byte	0x04, 0x17
        /*003a*/ 	.short	(.L_17 - .L_16)
.L_16:
        /*003c*/ 	.word	0x00000000
        /*0040*/ 	.short	0x0000
        /*0042*/ 	.short	0x0000
        /*0044*/ 	.byte	0x00, 0xf5, 0x21, 0x00


	//----- nvinfo : EIATTR_SPARSE_MMA_MASK
	.align		4
.L_17:
        /*0048*/ 	.byte	0x03, 0x50
        /*004a*/ 	.short	0x0000


	//----- nvinfo : EIATTR_MAXREG_COUNT
	.align		4
        /*004c*/ 	.byte	0x03, 0x1b
        /*004e*/ 	.short	0x00ff


	//----- nvinfo : EIATTR_MERCURY_ISA_VERSION
	.align		4
        /*0050*/ 	.byte	0x03, 0x5f
        /*0052*/ 	.short	0x0101


	//----- nvinfo : EIATTR_VRC_CTA_INIT_COUNT
	.align		4
        /*0054*/ 	.byte	0x02, 0x4a
	.zero		1
	.zero		1


	//----- nvinfo : EIATTR_EXIT_INSTR_OFFSETS
	.align		4
        /*0058*/ 	.byte	0x04, 0x1c
        /*005a*/ 	.short	(.L_19 - .L_18)


	//   ....[0]....
.L_18:
        /*005c*/ 	.word	0x00000070


	//   ....[1]....
        /*0060*/ 	.word	0x000000d0


	//   ....[2]....
        /*0064*/ 	.word	0x000001f0


	//----- nvinfo : EIATTR_CRS_STACK_SIZE
	.align		4
.L_19:
        /*0068*/ 	.byte	0x04, 0x1e
        /*006a*/ 	.short	(.L_21 - .L_20)
.L_20:
        /*006c*/ 	.word	0x00000000


	//----- nvinfo : EIATTR_CBANK_PARAM_SIZE
	.align		4
.L_21:
        /*0070*/ 	.byte	0x03, 0x19
        /*0072*/ 	.short	0x0018


	//----- nvinfo : EIATTR_PARAM_CBANK
	.align		4
        /*0074*/ 	.byte	0x04, 0x0a
        /*0076*/ 	.short	(.L_23 - .L_22)
	.align		4
.L_22:
        /*0078*/ 	.word	index@(.nv.constant0._Z5divmvPfS_ii)
        /*007c*/ 	.short	0x0380
        /*007e*/ 	.short	0x0018


	//----- nvinfo : EIATTR_SW_WAR
	.align		4
.L_23:
        /*0080*/ 	.byte	0x04, 0x36
        /*0082*/ 	.short	(.L_25 - .L_24)
.L_24:
        /*0084*/ 	.word	0x00000008
.L_25:


//--------------------- .nv.callgraph             --------------------------
	.section	.nv.callgraph,"",@"SHT_CUDA_CALLGRAPH"
	.align	4
	.sectionentsize	8
	.align		4
        /*0000*/ 	.word	0x00000000
	.align		4
        /*0004*/ 	.word	0xffffffff
	.align		4
        /*0008*/ 	.word	0x00000000
	.align		4
        /*000c*/ 	.word	0xfffffffe
	.align		4
        /*0010*/ 	.word	0x00000000
	.align		4
        /*0014*/ 	.word	0xfffffffd
	.align		4
        /*0018*/ 	.word	0x00000000
	.align		4
        /*001c*/ 	.word	0xfffffffc


//--------------------- .text._Z5divmvPfS_ii      --------------------------
	.section	.text._Z5divmvPfS_ii,"ax",@progbits
	.align	128
        .global         _Z5divmvPfS_ii
        .type           _Z5divmvPfS_ii,@function
        .size           _Z5divmvPfS_ii,(.L_x_14 - _Z5divmvPfS_ii)
        .other          _Z5divmvPfS_ii,@"STO_CUDA_ENTRY STV_DEFAULT"
_Z5divmvPfS_ii:
.text._Z5divmvPfS_ii:
[----:B------:R-:W-:Y:S01]  /*0000*/  LDC R1, c[0x0][0x37c] ;  /* 0x0000df00ff017b82 */ /* 0x000fe20000000800 */
[----:B------:R-:W0:Y:S01]  /*0010*/  S2R R7, SR_TID.X ;  /* 0x0000000000077919 */ /* 0x000e220000002100 */
[----:B------:R-:W1:Y:S01]  /*0020*/  LDCU.64 UR6, c[0x0][0x390] ;  /* 0x00007200ff0677ac */ /* 0x000e620008000a00 */
[----:B------:R-:W0:Y:S01]  /*0030*/  S2R R0, SR_CTAID.X ;  /* 0x0000000000007919 */ /* 0x000e220000002500 */
[----:B-1----:R-:W-:Y:S02]  /*0040*/  UIMAD UR4, UR6, UR7, URZ ;  /* 0x00000007060472a4 */ /* 0x002fe4000f8e02ff */
[----:B0-----:R-:W-:-:S05]  /*0050*/  IMAD R7, R7, UR6, R0 ;  /* 0x0000000607077c24 */ /* 0x001fca000f8e0200 */
[----:B------:R-:W-:-:S13]  /*0060*/  ISETP.GE.AND P0, PT, R7, UR4, PT ;  /* 0x0000000407007c0c */ /* 0x000fda000bf06270 */
[----:B------:R-:W-:Y:S05]  /*0070*/  @P0 EXIT ;  /* 0x000000000000094d */ /* 0x000fea0003800000 */
[----:B------:R-:W0:Y:S01]  /*0080*/  LDC.64 R2, c[0x0][0x388] ;  /* 0x0000e200ff027b82 */ /* 0x000e220000000a00 */
[----:B------:R-:W1:Y:S01]  /*0090*/  LDCU.64 UR4, c[0x0][0x358] ;  /* 0x00006b00ff0477ac */ /* 0x000e620008000a00 */
[----:B0-----:R-:W-:-:S06]  /*00a0*/  IMAD.WIDE.U32 R2, R0, 0x4, R2 ;  /* 0x0000000400027825 */ /* 0x001fcc00078e0002 */
[----:B-1----:R-:W2:Y:S02]  /*00b0*/  LDG.E R3, desc[UR4][R2.64] ;  /* 0x0000000402037981 */ /* 0x002ea4000c1e1900 */
[----:B--2---:R-:W-:-:S13]  /*00c0*/  FSETP.NEU.AND P0, PT, R3, RZ, PT ;  /* 0x000000ff0300720b */ /* 0x004fda0003f0d000 */
[----:B------:R-:W-:Y:S05]  /*00d0*/  @!P0 EXIT ;  /* 0x000000000000894d */ /* 0x000fea0003800000 */
[----:B------:R-:W0:Y:S02]  /*00e0*/  LDC.64 R4, c[0x0][0x380] ;  /* 0x0000e000ff047b82 */ /* 0x000e240000000a00 */
[----:B0-----:R-:W-:-:S05]  /*00f0*/  IMAD.WIDE R4, R7, 0x4, R4 ;  /* 0x0000000407047825 */ /* 0x001fca00078e0204 */
[----:B------:R-:W2:Y:S01]  /*0100*/  LDG.E R0, desc[UR4][R4.64] ;  /* 0x0000000404007981 */ /* 0x000ea2000c1e1900 */
[----:B------:R-:W0:Y:S01]  /*0110*/  MUFU.RCP R2, R3 ;  /* 0x0000000300027308 */ /* 0x000e220000001000 */
[----:B------:R-:W-:Y:S01]  /*0120*/  BSSY.RECONVERGENT B0, `(.L_x_0) ;  /* 0x000000b000007945 */ /* 0x000fe20003800200 */
[----:B0-----:R-:W-:-:S04]  /*0130*/  FFMA R7, -R3, R2, 1 ;  /* 0x3f80000003077423 */ /* 0x001fc80000000102 */
[----:B------:R-:W-:Y:S02]  /*0140*/  FFMA R7, R2, R7, R2 ;  /* 0x0000000702077223 */ /* 0x000fe40000000002 */
[----:B--2---:R-:W0:Y:S02]  /*0150*/  FCHK P0, R0, R3 ;  /* 0x0000000300007302 */ /* 0x004e240000000000 */
[----:B------:R-:W-:-:S04]  /*0160*/  FFMA R2, R0, R7, RZ ;  /* 0x0000000700027223 */ /* 0x000fc800000000ff */
[----:B------:R-:W-:-:S04]  /*0170*/  FFMA R6, -R3, R2, R0 ;  /* 0x0000000203067223 */ /* 0x000fc80000000100 */
[----:B------:R-:W-:Y:S01]  /*0180*/  FFMA R7, R7, R6, R2 ;  /* 0x0000000607077223 */ /* 0x000fe20000000002 */
[----:B0-----:R-:W-:Y:S06]  /*0190*/  @!P0 BRA `(.L_x_1) ;  /* 0x00000000000c8947 */ /* 0x001fec0003800000 */
[----:B------:R-:W-:-:S07]  /*01a0*/  MOV R2, 0x1c0 ;  /* 0x000001c000027802 */ /* 0x000fce0000000f00 */
[----:B------:R-:W-:Y:S05]  /*01b0*/  CALL.REL.NOINC `($__internal_0_$__cuda_sm3x_div_rn_noftz_f32_slowpath) ;  /* 0x0000000000107944 */ /* 0x000fea0003c00000 */
[----:B------:R-:W-:-:S07]  /*01c0*/  IMAD.MOV.U32 R7, RZ, RZ, R0 ;  /* 0x000000ffff077224 */ /* 0x000fce00078e0000 */
.L_x_1:
[----:B------:R-:W-:Y:S05]  /*01d0*/  BSYNC.RECONVERGENT B0 ;  /* 0x0000000000007941 */ /* 0x000fea0003800200 */
.L_x_0:
[----:B------:R-:W-:Y:S01]  /*01e0*/  STG.E desc[UR4][R4.64], R7 ;  /* 0x0000000704007986 */ /* 0x000fe2000c101904 */
[----:B------:R-:W-:Y:S05]  /*01f0*/  EXIT ;  /* 0x000000000000794d */ /* 0x000fea0003800000 */
        .weak           $__internal_0_$__cuda_sm3x_div_rn_noftz_f32_slowpath
        .type           $__internal_0_$__cuda_sm3x_div_rn_noftz_f32_slowpath,@function
        .size           $__internal_0_$__cuda_sm3x_div_rn_noftz_f32_slowpath,(.L_x_14 - $__internal_0_$__cuda_sm3x_div_rn_noftz_f32_slowpath)
$__internal_0_$__cuda_sm3x_div_rn_noftz_f32_slowpath:
[--C-:B------:R-:W-:Y:S01]  /*0200*/  SHF.R.U32.HI R7, RZ, 0x17, R3.reuse ;  /* 0x00000017ff077819 */ /* 0x100fe20000011603 */
[----:B------:R-:W-:Y:S01]  /*0210*/  BSSY.RECONVERGENT B1, `(.L_x_2) ;  /* 0x0000064000017945 */ /* 0x000fe20003800200 */
[--C-:B------:R-:W-:Y:S01]  /*0220*/  SHF.R.U32.HI R6, RZ, 0x17, R0.reuse ;  /* 0x00000017ff067819 */ /* 0x100fe20000011600 */
[----:B------:R-:W-:Y:S01]  /*0230*/  IMAD.MOV.U32 R8, RZ, RZ, R0 ;  /* 0x000000ffff087224 */ /* 0x000fe200078e0000 */
[----:B------:R-:W-:Y:S01]  /*0240*/  LOP3.LUT R7, R7, 0xff, RZ, 0xc0, !PT ;  /* 0x000000ff07077812 */ /* 0x000fe200078ec0ff */
[----:B------:R-:W-:Y:S01]  /*0250*/  IMAD.MOV.U32 R9, RZ, RZ, R3 ;  /* 0x000000ffff097224 */ /* 0x000fe200078e0003 */
[----:B------:R-:W-:-:S03]  /*0260*/  LOP3.LUT R6, R6, 0xff, RZ, 0xc0, !PT ;  /* 0x000000ff06067812 */ /* 0x000fc600078ec0ff */
[----:B------:R-:W-:Y:S02]  /*0270*/  VIADD R12, R7, 0xffffffff ;  /* 0xffffffff070c7836 */ /* 0x000fe40000000000 */
[----:B------:R-:W-:-:S03]  /*0280*/  VIADD R11, R6, 0xffffffff ;  /* 0xffffffff060b7836 */ /* 0x000fc60000000000 */
[----:B------:R-:W-:-:S04]  /*0290*/  ISETP.GT.U32.AND P0, PT, R12, 0xfd, PT ;  /* 0x000000fd0c00780c */ /* 0x000fc80003f04070 */
[----:B------:R-:W-:-:S13]  /*02a0*/  ISETP.GT.U32.OR P0, PT, R11, 0xfd, P0 ;  /* 0x000000fd0b00780c */ /* 0x000fda0000704470 */
[----:B------:R-:W-:Y:S01]  /*02b0*/  @!P0 IMAD.MOV.U32 R10, RZ, RZ, RZ ;  /* 0x000000ffff0a8224 */ /* 0x000fe200078e00ff */
[----:B------:R-:W-:Y:S06]  /*02c0*/  @!P0 BRA `(.L_x_3) ;  /* 0x00000000005c8947 */ /* 0x000fec0003800000 */
[----:B------:R-:W-:Y:S02]  /*02d0*/  FSETP.GTU.FTZ.AND P0, PT, |R0|, +INF , PT ;  /* 0x7f8000000000780b */ /* 0x000fe40003f1c200 */
[----:B------:R-:W-:-:S04]  /*02e0*/  FSETP.GTU.FTZ.AND P1, PT, |R3|, +INF , PT ;  /* 0x7f8000000300780b */ /* 0x000fc80003f3c200 */
[----:B------:R-:W-:-:S13]  /*02f0*/  PLOP3.LUT P0, PT, P0, P1, PT, 0xf8, 0x8f ;  /* 0x00000000008f781c */ /* 0x000fda0000703f70 */
[----:B------:R-:W-:Y:S05]  /*0300*/  @P0 BRA `(.L_x_4) ;  /* 0x00000004004c0947 */ /* 0x000fea0003800000 */
[----:B------:R-:W-:-:S13]  /*0310*/  LOP3.LUT P0, RZ, R9, 0x7fffffff, R8, 0xc8, !PT ;  /* 0x7fffffff09ff7812 */ /* 0x000fda000780c808 */
[----:B------:R-:W-:Y:S05]  /*0320*/  @!P0 BRA `(.L_x_5) ;  /* 0x00000004003c8947 */ /* 0x000fea0003800000 */
[C---:B------:R-:W-:Y:S02]  /*0330*/  FSETP.NEU.FTZ.AND P2, PT, |R0|.reuse, +INF , PT ;  /* 0x7f8000000000780b */ /* 0x040fe40003f5d200 */
[----:B------:R-:W-:Y:S02]  /*0340*/  FSETP.NEU.FTZ.AND P1, PT, |R3|, +INF , PT ;  /* 0x7f8000000300780b */ /* 0x000fe40003f3d200 */
[----:B------:R-:W-:-:S11]  /*0350*/  FSETP.NEU.FTZ.AND P0, PT, |R0|, +INF , PT ;  /* 0x7f8000000000780b */ /* 0x000fd60003f1d200 */
[----:B------:R-:W-:Y:S05]  /*0360*/  @!P1 BRA !P2, `(.L_x_5) ;  /* 0x00000004002c9947 */ /* 0x000fea0005000000 */
[----:B------:R-:W-:-:S04]  /*0370*/  LOP3.LUT P2, RZ, R8, 0x7fffffff, RZ, 0xc0, !PT ;  /* 0x7fffffff08ff7812 */ /* 0x000fc8000784c0ff */
[----:B------:R-:W-:-:S13]  /*0380*/  PLOP3.LUT P1, PT, P1, P2, PT, 0x2f, 0xf2 ;  /* 0x0000000000f2781c */ /* 0x000fda0000f24577 */
[----:B------:R-:W-:Y:S05]  /*0390*/  @P1 BRA `(.L_x_6) ;  /* 0x0000000400181947 */ /* 0x000fea0003800000 */
[----:B------:R-:W-:-:S04]  /*03a0*/  LOP3.LUT P1, RZ, R9, 0x7fffffff, RZ, 0xc0, !PT ;  /* 0x7fffffff09ff7812 */ /* 0x000fc8000782c0ff */
[----:B------:R-:W-:-:S13]  /*03b0*/  PLOP3.LUT P0, PT, P0, P1, PT, 0x2f, 0xf2 ;  /* 0x0000000000f2781c */ /* 0x000fda0000702577 */
[----:B------:R-:W-:Y:S05]  /*03c0*/  @P0 BRA `(.L_x_7) ;  /* 0x0000000400000947 */ /* 0x000fea0003800000 */
[----:B------:R-:W-:Y:S02]  /*03d0*/  ISETP.GE.AND P0, PT, R11, RZ, PT ;  /* 0x000000ff0b00720c */ /* 0x000fe40003f06270 */
[----:B------:R-:W-:-:S11]  /*03e0*/  ISETP.GE.AND P1, PT, R12, RZ, PT ;  /* 0x000000ff0c00720c */ /* 0x000fd60003f26270 */
[----:B------:R-:W-:Y:S02]  /*03f0*/  @P0 IMAD.MOV.U32 R10, RZ, RZ, RZ ;  /* 0x000000ffff0a0224 */ /* 0x000fe400078e00ff */
[----:B------:R-:W-:Y:S01]  /*0400*/  @!P0 FFMA R8, R0, 1.84467440737095516160e+19, RZ ;  /* 0x5f80000000088823 */ /* 0x000fe200000000ff */
[----:B------:R-:W-:Y:S02]  /*0410*/  @!P0 IMAD.MOV.U32 R10, RZ, RZ, -0x40 ;  /* 0xffffffc0ff0a8424 */ /* 0x000fe400078e00ff */
[----:B------:R-:W-:Y:S02]  /*0420*/  @!P1 FFMA R9, R3, 1.84467440737095516160e+19, RZ ;  /* 0x5f80000003099823 */ /* 0x000fe400000000ff */
[----:B------:R-:W-:-:S07]  /*0430*/  @!P1 VIADD R10, R10, 0x40 ;  /* 0x000000400a0a9836 */ /* 0x000fce0000000000 */
.L_x_3:
[----:B------:R-:W-:Y:S01]  /*0440*/  LEA R0, R7, 0xc0800000, 0x17 ;  /* 0xc080000007007811 */ /* 0x000fe200078eb8ff */
[----:B------:R-:W-:Y:S01]  /*0450*/  VIADD R6, R6, 0xffffff81 ;  /* 0xffffff8106067836 */ /* 0x000fe20000000000 */
[----:B------:R-:W-:Y:S03]  /*0460*/  BSSY.RECONVERGENT B2, `(.L_x_8) ;  /* 0x0000035000027945 */ /* 0x000fe60003800200 */
[----:B------:R-:W-:Y:S01]  /*0470*/  IMAD.IADD R9, R9, 0x1, -R0 ;  /* 0x0000000109097824 */ /* 0x000fe200078e0a00 */
[C---:B------:R-:W-:Y:S01]  /*0480*/  IADD3 R7, PT, PT, R6.reuse, 0x7f, -R7 ;  /* 0x0000007f06077810 */ /* 0x040fe20007ffe807 */
[----:B------:R-:W-:Y:S02]  /*0490*/  IMAD R0, R6, -0x800000, R8 ;  /* 0xff80000006007824 */ /* 0x000fe400078e0208 */
[----:B------:R-:W0:Y:S01]  /*04a0*/  MUFU.RCP R3, R9 ;  /* 0x0000000900037308 */ /* 0x000e220000001000 */
[----:B------:R-:W-:Y:S01]  /*04b0*/  FADD.FTZ R11, -R9, -RZ ;  /* 0x800000ff090b7221 */ /* 0x000fe20000010100 */
[----:B------:R-:W-:-:S03]  /*04c0*/  IMAD.IADD R7, R7, 0x1, R10 ;  /* 0x0000000107077824 */ /* 0x000fc600078e020a */
[----:B0-----:R-:W-:-:S04]  /*04d0*/  FFMA R12, R3, R11, 1 ;  /* 0x3f800000030c7423 */ /* 0x001fc8000000000b */
[----:B------:R-:W-:-:S04]  /*04e0*/  FFMA R12, R3, R12, R3 ;  /* 0x0000000c030c7223 */ /* 0x000fc80000000003 */
[----:B------:R-:W-:-:S04]  /*04f0*/  FFMA R3, R0, R12, RZ ;  /* 0x0000000c00037223 */ /* 0x000fc800000000ff */
[----:B------:R-:W-:-:S04]  /*0500*/  FFMA R8, R11, R3, R0 ;  /* 0x000000030b087223 */ /* 0x000fc80000000000 */
[----:B------:R-:W-:-:S04]  /*0510*/  FFMA R13, R12, R8, R3 ;  /* 0x000000080c0d7223 */ /* 0x000fc80000000003 */
[----:B------:R-:W-:-:S04]  /*0520*/  FFMA R8, R11, R13, R0 ;  /* 0x0000000d0b087223 */ /* 0x000fc80000000000 */
[----:B------:R-:W-:-:S05]  /*0530*/  FFMA R0, R12, R8, R13 ;  /* 0x000000080c007223 */ /* 0x000fca000000000d */
[----:B------:R-:W-:-:S04]  /*0540*/  SHF.R.U32.HI R3, RZ, 0x17, R0 ;  /* 0x00000017ff037819 */ /* 0x000fc80000011600 */
[----:B------:R-:W-:-:S05]  /*0550*/  LOP3.LUT R3, R3, 0xff, RZ, 0xc0, !PT ;  /* 0x000000ff03037812 */ /* 0x000fca00078ec0ff */
[----:B------:R-:W-:-:S04]  /*0560*/  IMAD.IADD R9, R3, 0x1, R7 ;  /* 0x0000000103097824 */ /* 0x000fc800078e0207 */
[----:B------:R-:W-:-:S05]  /*0570*/  VIADD R3, R9, 0xffffffff ;  /* 0xffffffff09037836 */ /* 0x000fca0000000000 */
[----:B------:R-:W-:-:S13]  /*0580*/  ISETP.GE.U32.AND P0, PT, R3, 0xfe, PT ;  /* 0x000000fe0300780c */ /* 0x000fda0003f06070 */
[----:B------:R-:W-:Y:S05]  /*0590*/  @!P0 BRA `(.L_x_9) ;  /* 0x0000000000808947 */ /* 0x000fea0003800000 */
[----:B------:R-:W-:-:S13]  /*05a0*/  ISETP.GT.AND P0, PT, R9, 0xfe, PT ;  /* 0x000000fe0900780c */ /* 0x000fda0003f04270 */
[----:B------:R-:W-:Y:S05]  /*05b0*/  @P0 BRA `(.L_x_10) ;  /* 0x00000000006c0947 */ /* 0x000fea0003800000 */
[----:B------:R-:W-:-:S13]  /*05c0*/  ISETP.GE.AND P0, PT, R9, 0x1, PT ;  /* 0x000000010900780c */ /* 0x000fda0003f06270 */
[----:B------:R-:W-:Y:S05]  /*05d0*/  @P0 BRA `(.L_x_11) ;  /* 0x0000000000740947 */ /* 0x000fea0003800000 */
[----:B------:R-:W-:Y:S02]  /*05e0*/  ISETP.GE.AND P0, PT, R9, -0x18, PT ;  /* 0xffffffe80900780c */ /* 0x000fe40003f06270 */
[----:B------:R-:W-:-:S11]  /*05f0*/  LOP3.LUT R0, R0, 0x80000000, RZ, 0xc0, !PT ;  /* 0x8000000000007812 */ /* 0x000fd600078ec0ff */
[----:B------:R-:W-:Y:S05]  /*0600*/  @!P0 BRA `(.L_x_11) ;  /* 0x0000000000688947 */ /* 0x000fea0003800000 */
[CCC-:B------:R-:W-:Y:S01]  /*0610*/  FFMA.RZ R3, R12.reuse, R8.reuse, R13.reuse ;  /* 0x000000080c037223 */ /* 0x1c0fe2000000c00d */
[CCC-:B------:R-:W-:Y:S01]  /*0620*/  FFMA.RM R6, R12.reuse, R8.reuse, R13.reuse ;  /* 0x000000080c067223 */ /* 0x1c0fe2000000400d */
[C---:B------:R-:W-:Y:S02]  /*0630*/  ISETP.NE.AND P2, PT, R9.reuse, RZ, PT ;  /* 0x000000ff0900720c */ /* 0x040fe40003f45270 */
[----:B------:R-:W-:Y:S02]  /*0640*/  ISETP.NE.AND P1, PT, R9, RZ, PT ;  /* 0x000000ff0900720c */ /* 0x000fe40003f25270 */
[----:B------:R-:W-:Y:S01]  /*0650*/  LOP3.LUT R7, R3, 0x7fffff, RZ, 0xc0, !PT ;  /* 0x007fffff03077812 */ /* 0x000fe200078ec0ff */
[----:B------:R-:W-:Y:S01]  /*0660*/  FFMA.RP R3, R12, R8, R13 ;  /* 0x000000080c037223 */ /* 0x000fe2000000800d */
[----:B------:R-:W-:Y:S02]  /*0670*/  VIADD R8, R9, 0x20 ;  /* 0x0000002009087836 */ /* 0x000fe40000000000 */
[----:B------:R-:W-:Y:S01]  /*0680*/  LOP3.LUT R7, R7, 0x800000, RZ, 0xfc, !PT ;  /* 0x0080000007077812 */ /* 0x000fe200078efcff */
[----:B------:R-:W-:Y:S01]  /*0690*/  IMAD.MOV R9, RZ, RZ, -R9 ;  /* 0x000000ffff097224 */ /* 0x000fe200078e0a09 */
[----:B------:R-:W-:-:S02]  /*06a0*/  FSETP.NEU.FTZ.AND P0, PT, R3, R6, PT ;  /* 0x000000060300720b */ /* 0x000fc40003f1d000 */
[----:B------:R-:W-:Y:S02]  /*06b0*/  SHF.L.U32 R8, R7, R8, RZ ;  /* 0x0000000807087219 */ /* 0x000fe400000006ff */
[----:B------:R-:W-:Y:S02]  /*06c0*/  SEL R6, R9, RZ, P2 ;  /* 0x000000ff09067207 */ /* 0x000fe40001000000 */
[----:B------:R-:W-:Y:S02]  /*06d0*/  ISETP.NE.AND P1, PT, R8, RZ, P1 ;  /* 0x000000ff0800720c */ /* 0x000fe40000f25270 */
[----:B------:R-:W-:Y:S02]  /*06e0*/  SHF.R.U32.HI R6, RZ, R6, R7 ;  /* 0x00000006ff067219 */ /* 0x000fe40000011607 */
[----:B------:R-:W-:Y:S02]  /*06f0*/  PLOP3.LUT P0, PT, P0, P1, PT, 0xf8, 0x8f ;  /* 0x00000000008f781c */ /* 0x000fe40000703f70 */
[----:B------:R-:W-:-:S02]  /*0700*/  SHF.R.U32.HI R8, RZ, 0x1, R6 ;  /* 0x00000001ff087819 */ /* 0x000fc40000011606 */
[----:B------:R-:W-:-:S04]  /*0710*/  SEL R3, RZ, 0x1, !P0 ;  /* 0x00000001ff037807 */ /* 0x000fc80004000000 */
[----:B------:R-:W-:-:S04]  /*0720*/  LOP3.LUT R3, R3, 0x1, R8, 0xf8, !PT ;  /* 0x0000000103037812 */ /* 0x000fc800078ef808 */
[----:B------:R-:W-:-:S05]  /*0730*/  LOP3.LUT R3, R3, R6, RZ, 0xc0, !PT ;  /* 0x0000000603037212 */ /* 0x000fca00078ec0ff */
[----:B------:R-:W-:-:S05]  /*0740*/  IMAD.IADD R3, R8, 0x1, R3 ;  /* 0x0000000108037824 */ /* 0x000fca00078e0203 */
[----:B------:R-:W-:Y:S01]  /*0750*/  LOP3.LUT R0, R3, R0, RZ, 0xfc, !PT ;  /* 0x0000000003007212 */ /* 0x000fe200078efcff */
[----:B------:R-:W-:Y:S06]  /*0760*/  BRA `(.L_x_11) ;  /* 0x0000000000107947 */ /* 0x000fec0003800000 */
.L_x_10:
[----:B------:R-:W-:-:S04]  /*0770*/  LOP3.LUT R0, R0, 0x80000000, RZ, 0xc0, !PT ;  /* 0x8000000000007812 */ /* 0x000fc800078ec0ff */
[----:B------:R-:W-:Y:S01]  /*0780*/  LOP3.LUT R0, R0, 0x7f800000, RZ, 0xfc, !PT ;  /* 0x7f80000000007812 */ /* 0x000fe200078efcff */
[----:B------:R-:W-:Y:S06]  /*0790*/  BRA `(.L_x_11) ;  /* 0x0000000000047947 */ /* 0x000fec0003800000 */
.L_x_9:
[----:B------:R-:W-:-:S07]  /*07a0*/  IMAD R0, R7, 0x800000, R0 ;  /* 0x0080000007007824 */ /* 0x000fce00078e0200 */
.L_x_11:
[----:B------:R-:W-:Y:S05]  /*07b0*/  BSYNC.RECONVERGENT B2 ;  /* 0x0000000000027941 */ /* 0x000fea0003800200 */
.L_x_8:
[----:B------:R-:W-:Y:S05]  /*07c0*/  BRA `(.L_x_12) ;  /* 0x0000000000207947 */ /* 0x000fea0003800000 */
.L_x_7:
[----:B------:R-:W-:-:S04]  /*07d0*/  LOP3.LUT R0, R9, 0x80000000, R8, 0x48, !PT ;  /* 0x8000000009007812 */ /* 0x000fc800078e4808 */
[----:B------:R-:W-:Y:S01]  /*07e0*/  LOP3.LUT R0, R0, 0x7f800000, RZ, 0xfc, !PT ;  /* 0x7f80000000007812 */ /* 0x000fe200078efcff */
[----:B------:R-:W-:Y:S06]  /*07f0*/  BRA `(.L_x_12) ;  /* 0x0000000000147947 */ /* 0x000fec0003800000 */
.L_x_6:
[----:B------:R-:W-:Y:S01]  /*0800*/  LOP3.LUT R0, R9, 0x80000000, R8, 0x48, !PT ;  /* 0x8000000009007812 */ /* 0x000fe200078e4808 */
[----:B------:R-:W-:Y:S06]  /*0810*/  BRA `(.L_x_12) ;  /* 0x00000000000c7947 */ /* 0x000fec0003800000 */
.L_x_5:
[----:B------:R-:W0:Y:S01]  /*0820*/  MUFU.RSQ R0, -QNAN ;  /* 0xffc0000000007908 */ /* 0x000e220000001400 */
[----:B------:R-:W-:Y:S05]  /*0830*/  BRA `(.L_x_12) ;  /* 0x0000000000047947 */ /* 0x000fea0003800000 */
.L_x_4:
[----:B------:R-:W-:-:S07]  /*0840*/  FADD.FTZ R0, R0, R3 ;  /* 0x0000000300007221 */ /* 0x000fce0000010000 */
.L_x_12:
[----:B------:R-:W-:Y:S05]  /*0850*/  BSYNC.RECONVERGENT B1 ;  /* 0x0000000000017941 */ /* 0x000fea0003800200 */
.L_x_2:
[----:B------:R-:W-:-:S04]  /*0860*/  IMAD.MOV.U32 R3, RZ, RZ, 0x0 ;  /* 0x00000000ff037424 */ /* 0x000fc800078e00ff */
[----:B0-----:R-:W-:Y:S05]  /*0870*/  RET.REL.NODEC R2 `(_Z5divmvPfS_ii) ;  /* 0xfffffff402e07950 */ /* 0x001fea0003c3ffff */
.L_x_13:
[----:B------:R-:W-:-:S00]  /*0880*/  BRA `(.L_x_13) ;  /* 0xfffffffc00fc7947 */ /* 0x000fc0000383ffff */
[----:B------:R-:W-:-:S00]  /*0890*/  NOP ;  /* 0x0000000000007918 */ /* 0x000fc00000000000 */
        /* <DEDUP_REMOVED lines=14> */
.L_x_14:


//--------------------- .nv.shared.reserved.0     --------------------------
	.section	.nv.shared.reserved.0,"aw",@nobits
	.weak		__nv_reservedSMEM_offset_0_alias
	.size		__nv_reservedSMEM_offset_0_alias, 0, 64
	.other		__nv_reservedSMEM_offset_0_alias,@"STO_CUDA_RESERVED_SHARED STV_DEFAULT"
__nv_reservedSMEM_offset_0_alias:
	.zero		0
	.zero		64


//--------------------- .nv.constant0._Z5divmvPfS_ii --------------------------
	.section	.nv.constant0._Z5divmvPfS_ii,"a",@progbits
	.sectionflags	@""
	.align	4
.nv.constant0._Z5divmvPfS_ii:
	.zero		920


//--------------------- SYMBOLS --------------------------

	.type		.nv.reservedSmem.offset0,@object
	.size		.nv.reservedSmem.offset0,0x4
